//
// Generated by NVIDIA NVVM Compiler
//
// Compiler Build ID: CL-36424714
// Cuda compilation tools, release 13.0, V13.0.88
// Based on NVVM 20.0.0
//

.version 9.0
.target sm_100
.address_size 64

	// .globl	default_function_kernel

.visible .entry default_function_kernel(
	.param .u64 .ptr .align 1 default_function_kernel_param_0,
	.param .u64 .ptr .align 1 default_function_kernel_param_1
)
{
	.reg .pred 	%p<4>;
	.reg .b32 	%r<13>;
	.reg .b32 	%f<60>;
	.reg .b64 	%rd<13>;

	ld.param.u64 	%rd7, [default_function_kernel_param_0];
	ld.param.u64 	%rd6, [default_function_kernel_param_1];
	cvta.to.global.u64 	%rd8, %rd7;
	add.s64 	%rd1, %rd8, 52;
	mov.b32 	%r10, 0;
	mov.f32 	%f59, 0fFF7FFFFD;
$L__BB0_1:
	mul.wide.u32 	%rd9, %r10, 3120;
	add.s64 	%rd2, %rd1, %rd9;
	mov.b32 	%r11, 0;
$L__BB0_2:
	mul.wide.u32 	%rd10, %r11, 1040;
	add.s64 	%rd12, %rd2, %rd10;
	mov.b32 	%r12, 0;
$L__BB0_3:
	ld.global.nc.f32 	%f6, [%rd12+-52];
	max.f32 	%f7, %f59, %f6;
	ld.global.nc.f32 	%f8, [%rd12+-48];
	max.f32 	%f9, %f7, %f8;
	ld.global.nc.f32 	%f10, [%rd12+-44];
	max.f32 	%f11, %f9, %f10;
	ld.global.nc.f32 	%f12, [%rd12+-40];
	max.f32 	%f13, %f11, %f12;
	ld.global.nc.f32 	%f14, [%rd12+-36];
	max.f32 	%f15, %f13, %f14;
	ld.global.nc.f32 	%f16, [%rd12+-32];
	max.f32 	%f17, %f15, %f16;
	ld.global.nc.f32 	%f18, [%rd12+-28];
	max.f32 	%f19, %f17, %f18;
	ld.global.nc.f32 	%f20, [%rd12+-24];
	max.f32 	%f21, %f19, %f20;
	ld.global.nc.f32 	%f22, [%rd12+-20];
	max.f32 	%f23, %f21, %f22;
	ld.global.nc.f32 	%f24, [%rd12+-16];
	max.f32 	%f25, %f23, %f24;
	ld.global.nc.f32 	%f26, [%rd12+-12];
	max.f32 	%f27, %f25, %f26;
	ld.global.nc.f32 	%f28, [%rd12+-8];
	max.f32 	%f29, %f27, %f28;
	ld.global.nc.f32 	%f30, [%rd12+-4];
	max.f32 	%f31, %f29, %f30;
	ld.global.nc.f32 	%f32, [%rd12];
	max.f32 	%f33, %f31, %f32;
	ld.global.nc.f32 	%f34, [%rd12+4];
	max.f32 	%f35, %f33, %f34;
	ld.global.nc.f32 	%f36, [%rd12+8];
	max.f32 	%f37, %f35, %f36;
	ld.global.nc.f32 	%f38, [%rd12+12];
	max.f32 	%f39, %f37, %f38;
	ld.global.nc.f32 	%f40, [%rd12+16];
	max.f32 	%f41, %f39, %f40;
	ld.global.nc.f32 	%f42, [%rd12+20];
	max.f32 	%f43, %f41, %f42;
	ld.global.nc.f32 	%f44, [%rd12+24];
	max.f32 	%f45, %f43, %f44;
	ld.global.nc.f32 	%f46, [%rd12+28];
	max.f32 	%f47, %f45, %f46;
	ld.global.nc.f32 	%f48, [%rd12+32];
	max.f32 	%f49, %f47, %f48;
	ld.global.nc.f32 	%f50, [%rd12+36];
	max.f32 	%f51, %f49, %f50;
	ld.global.nc.f32 	%f52, [%rd12+40];
	max.f32 	%f53, %f51, %f52;
	ld.global.nc.f32 	%f54, [%rd12+44];
	max.f32 	%f55, %f53, %f54;
	ld.global.nc.f32 	%f56, [%rd12+48];
	max.f32 	%f59, %f55, %f56;
	add.s32 	%r12, %r12, 2;
	add.s64 	%rd12, %rd12, 104;
	setp.ne.s32 	%p1, %r12, 20;
	@%p1 bra 	$L__BB0_3;
	add.s32 	%r11, %r11, 1;
	setp.ne.s32 	%p2, %r11, 3;
	@%p2 bra 	$L__BB0_2;
	add.s32 	%r10, %r10, 1;
	setp.ne.s32 	%p3, %r10, 13;
	@%p3 bra 	$L__BB0_1;
	cvta.to.global.u64 	%rd11, %rd6;
	st.global.f32 	[%rd11], %f59;
	ret;

}


// ===== COMPILED SASS (sm_100) =====

	.target	sm_100

	.elftype	@"ET_EXEC"


//--------------------- .note.nv.tkinfo           --------------------------
	.section	.note.nv.tkinfo,"",@"SHT_NOTE"
	.sectionflags	@"SHF_NOTE_NV_TKINFO"
	.tkinfo
        /*0018*/ 	.word	0x00000002
        /*0030*/ 	.string	""
        /*0030*/ 	.string	"ptxas"
        /*0030*/ 	.string	"Cuda compilation tools, release 13.0, V13.0.88"
        /*0030*/ 	.string	"Build cuda_13.0.r13.0/compiler.36424714_0"
        /*0030*/ 	.string	"-arch sm_100 -m 64 "



//--------------------- .note.nv.cuinfo           --------------------------
	.section	.note.nv.cuinfo,"",@"SHT_NOTE"
	.sectionflags	@"SHF_NOTE_NV_CUINFO"
        /*0018*/ 	.short	0x0002
        /*001a*/ 	.short	0x0064
        /*001c*/ 	.short	0x0082
	.zero		2


//--------------------- .nv.info                  --------------------------
	.section	.nv.info,"",@"SHT_CUDA_INFO"
	.align	4


	//----- nvinfo : EIATTR_REGCOUNT
	.align		4
        /*0000*/ 	.byte	0x04, 0x2f
        /*0002*/ 	.short	(.L_1 - .L_0)
	.align		4
.L_0:
        /*0004*/ 	.word	index@(default_function_kernel)
        /*0008*/ 	.word	0x0000001c


	//----- nvinfo : EIATTR_FRAME_SIZE
	.align		4
.L_1:
        /*000c*/ 	.byte	0x04, 0x11
        /*000e*/ 	.short	(.L_3 - .L_2)
	.align		4
.L_2:
        /*0010*/ 	.word	index@(default_function_kernel)
        /*0014*/ 	.word	0x00000000


	//----- nvinfo : EIATTR_MIN_STACK_SIZE
	.align		4
.L_3:
        /*0018*/ 	.byte	0x04, 0x12
        /*001a*/ 	.short	(.L_5 - .L_4)
	.align		4
.L_4:
        /*001c*/ 	.word	index@(default_function_kernel)
        /*0020*/ 	.word	0x00000000
.L_5:


//--------------------- .nv.compat                --------------------------
	.section	.nv.compat,"",@"SHT_CUDA_COMPAT_INFO"
	.align	4
        /*0000*/ 	.byte	0x02, 0x09, 0x00, 0x00, 0x02, 0x02, 0x01, 0x00, 0x02, 0x05, 0x05, 0x00, 0x03, 0x07, 0x01, 0x01
        /*0010*/ 	.byte	0x02, 0x03, 0x00, 0x00, 0x02, 0x06, 0x01, 0x00, 0x04, 0x0b, 0x08, 0x00, 0x09, 0x00, 0x00, 0x00
        /*0020*/ 	.byte	0x00, 0x00, 0x00, 0x00


//--------------------- .nv.info.default_function_kernel --------------------------
	.section	.nv.info.default_function_kernel,"",@"SHT_CUDA_INFO"
	.sectionflags	@""
	.align	4


	//----- nvinfo : EIATTR_CUDA_API_VERSION
	.align		4
        /*0000*/ 	.byte	0x04, 0x37
        /*0002*/ 	.short	(.L_7 - .L_6)
.L_6:
        /*0004*/ 	.word	0x00000082


	//----- nvinfo : EIATTR_KPARAM_INFO
	.align		4
.L_7:
        /*0008*/ 	.byte	0x04, 0x17
        /*000a*/ 	.short	(.L_9 - .L_8)
.L_8:
        /*000c*/ 	.word	0x00000000
        /*0010*/ 	.short	0x0001
        /*0012*/ 	.short	0x0008
        /*0014*/ 	.byte	0x00, 0xf5, 0x21, 0x00


	//----- nvinfo : EIATTR_KPARAM_INFO
	.align		4
.L_9:
        /*0018*/ 	.byte	0x04, 0x17
        /*001a*/ 	.short	(.L_11 - .L_10)
.L_10:
        /*001c*/ 	.word	0x00000000
        /*0020*/ 	.short	0x0000
        /*0022*/ 	.short	0x0000
        /*0024*/ 	.byte	0x00, 0xf5, 0x21, 0x00


	//----- nvinfo : EIATTR_SPARSE_MMA_MASK
	.align		4
.L_11:
        /*0028*/ 	.byte	0x03, 0x50
        /*002a*/ 	.short	0x0000


	//----- nvinfo : EIATTR_MAXREG_COUNT
	.align		4
        /*002c*/ 	.byte	0x03, 0x1b
        /*002e*/ 	.short	0x00ff


	//----- nvinfo : EIATTR_MERCURY_ISA_VERSION
	.align		4
        /*0030*/ 	.byte	0x03, 0x5f
        /*0032*/ 	.short	0x0101


	//----- nvinfo : EIATTR_VRC_CTA_INIT_COUNT
	.align		4
        /*0034*/ 	.byte	0x02, 0x4a
	.zero		1
	.zero		1


	//----- nvinfo : EIATTR_EXIT_INSTR_OFFSETS
	.align		4
        /*0038*/ 	.byte	0x04, 0x1c
        /*003a*/ 	.short	(.L_13 - .L_12)


	//   ....[0]....
.L_12:
        /*003c*/ 	.word	0x00000450


	//----- nvinfo : EIATTR_CBANK_PARAM_SIZE
	.align		4
.L_13:
        /*0040*/ 	.byte	0x03, 0x19
        /*0042*/ 	.short	0x0010


	//----- nvinfo : EIATTR_PARAM_CBANK
	.align		4
        /*0044*/ 	.byte	0x04, 0x0a
        /*0046*/ 	.short	(.L_15 - .L_14)
	.align		4
.L_14:
        /*0048*/ 	.word	index@(.nv.constant0.default_function_kernel)
        /*004c*/ 	.short	0x0380
        /*004e*/ 	.short	0x0010


	//----- nvinfo : EIATTR_SW_WAR
	.align		4
.L_15:
        /*0050*/ 	.byte	0x04, 0x36
        /*0052*/ 	.short	(.L_17 - .L_16)
.L_16:
        /*0054*/ 	.word	0x00000008
.L_17:


//--------------------- .nv.callgraph             --------------------------
	.section	.nv.callgraph,"",@"SHT_CUDA_CALLGRAPH"
	.align	4
	.sectionentsize	8
	.align		4
        /*0000*/ 	.word	0x00000000
	.align		4
        /*0004*/ 	.word	0xffffffff
	.align		4
        /*0008*/ 	.word	0x00000000
	.align		4
        /*000c*/ 	.word	0xfffffffe
	.align		4
        /*0010*/ 	.word	0x00000000
	.align		4
        /*0014*/ 	.word	0xfffffffd
	.align		4
        /*0018*/ 	.word	0x00000000
	.align		4
        /*001c*/ 	.word	0xfffffffc


//--------------------- .text.default_function_kernel --------------------------
	.section	.text.default_function_kernel,"ax",@progbits
	.align	128
        .global         default_function_kernel
        .type           default_function_kernel,@function
        .size           default_function_kernel,(.L_x_4 - default_function_kernel)
        .other          default_function_kernel,@"STO_CUDA_ENTRY STV_DEFAULT"
default_function_kernel:
.text.default_function_kernel:
[----:B------:R-:W-:Y:S01]  /*0000*/  LDC R1, c[0x0][0x37c] ;  /* 0x0000df00ff017b82 */ /* 0x000fe20000000800 */
[----:B------:R-:W0:Y:S01]  /*0010*/  LDCU.64 UR6, c[0x0][0x380] ;  /* 0x00007000ff0677ac */ /* 0x000e220008000a00 */
[----:B------:R-:W-:Y:S01]  /*0020*/  IMAD.MOV.U32 R0, RZ, RZ, -0x800003 ;  /* 0xff7ffffdff007424 */ /* 0x000fe200078e00ff */
[----:B------:R-:W1:Y:S01]  /*0030*/  LDCU.64 UR12, c[0x0][0x358] ;  /* 0x00006b00ff0c77ac */ /* 0x000e620008000a00 */
[----:B------:R-:W-:Y:S01]  /*0040*/  UMOV UR4, URZ ;  /* 0x000000ff00047c82 */ /* 0x000fe20008000000 */
[----:B0-----:R-:W-:-:S04]  /*0050*/  UIADD3 UR8, UP0, UPT, UR6, 0x34, URZ ;  /* 0x0000003406087890 */ /* 0x001fc8000ff1e0ff */
[----:B-1----:R-:W-:-:S12]  /*0060*/  UIADD3.X UR7, UPT, UPT, URZ, UR7, URZ, UP0, !UPT ;  /* 0x00000007ff077290 */ /* 0x002fd800087fe4ff */
.L_x_2:
[----:B------:R-:W-:Y:S01]  /*0070*/  UMOV UR6, UR8 ;  /* 0x0000000800067c82 */ /* 0x000fe20008000000 */
[----:B------:R-:W-:Y:S01]  /*0080*/  UMOV UR5, URZ ;  /* 0x000000ff00057c82 */ /* 0x000fe20008000000 */
[----:B------:R-:W-:Y:S02]  /*0090*/  UIMAD.WIDE.U32 UR14, UR4, 0xc30, UR6 ;  /* 0x00000c30040e78a5 */ /* 0x000fe4000f8e0006 */
[----:B------:R-:W-:-:S04]  /*00a0*/  UIADD3 UR4, UPT, UPT, UR4, 0x1, URZ ;  /* 0x0000000104047890 */ /* 0x000fc8000fffe0ff */
[----:B------:R-:W-:-:S11]  /*00b0*/  UISETP.NE.AND UP1, UPT, UR4, 0xd, UPT ;  /* 0x0000000d0400788c */ /* 0x000fd6000bf25270 */
.L_x_1:
[----:B------:R-:W-:Y:S02]  /*00c0*/  UIMAD.WIDE.U32 UR10, UR5, 0x410, UR14 ;  /* 0x00000410050a78a5 */ /* 0x000fe4000f8e000e */
[----:B------:R-:W-:Y:S01]  /*00d0*/  UIADD3 UR5, UPT, UPT, UR5, 0x1, URZ ;  /* 0x0000000105057890 */ /* 0x000fe2000fffe0ff */
[----:B------:R-:W-:-:S03]  /*00e0*/  UMOV UR6, URZ ;  /* 0x000000ff00067c82 */ /* 0x000fc60008000000 */
[----:B------:R-:W-:Y:S01]  /*00f0*/  IMAD.U32 R5, RZ, RZ, UR11 ;  /* 0x0000000bff057e24 */ /* 0x000fe2000f8e00ff */
[----:B------:R-:W-:Y:S01]  /*0100*/  UISETP.NE.AND UP2, UPT, UR5, 0x3, UPT ;  /* 0x000000030500788c */ /* 0x000fe2000bf45270 */
[----:B------:R-:W-:Y:S02]  /*0110*/  IMAD.U32 R3, RZ, RZ, UR11 ;  /* 0x0000000bff037e24 */ /* 0x000fe4000f8e00ff */
[----:B------:R-:W-:Y:S02]  /*0120*/  IMAD.U32 R2, RZ, RZ, UR10 ;  /* 0x0000000aff027e24 */ /* 0x000fe4000f8e00ff */
[----:B------:R-:W-:Y:S02]  /*0130*/  IMAD.U32 R4, RZ, RZ, UR10 ;  /* 0x0000000aff047e24 */ /* 0x000fe4000f8e00ff */
[----:B------:R-:W-:-:S07]  /*0140*/  IMAD.MOV.U32 R3, RZ, RZ, R5 ;  /* 0x000000ffff037224 */ /* 0x000fce00078e0005 */
.L_x_0:
[----:B------:R-:W2:Y:S04]  /*0150*/  LDG.E.CONSTANT R23, desc[UR12][R2.64+-0x34] ;  /* 0xffffcc0c02177981 */ /* 0x000ea8000c1e9900 */
[----:B------:R-:W2:Y:S04]  /*0160*/  LDG.E.CONSTANT R22, desc[UR12][R2.64+-0x30] ;  /* 0xffffd00c02167981 */ /* 0x000ea8000c1e9900 */
[----:B------:R-:W3:Y:S04]  /*0170*/  LDG.E.CONSTANT R25, desc[UR12][R2.64+-0x2c] ;  /* 0xffffd40c02197981 */ /* 0x000ee8000c1e9900 */
[----:B------:R-:W3:Y:S04]  /*0180*/  LDG.E.CONSTANT R24, desc[UR12][R2.64+-0x28] ;  /* 0xffffd80c02187981 */ /* 0x000ee8000c1e9900 */
[----:B------:R-:W4:Y:S04]  /*0190*/  LDG.E.CONSTANT R4, desc[UR12][R2.64+-0x24] ;  /* 0xffffdc0c02047981 */ /* 0x000f28000c1e9900 */
[----:B------:R-:W4:Y:S04]  /*01a0*/  LDG.E.CONSTANT R5, desc[UR12][R2.64+-0x20] ;  /* 0xffffe00c02057981 */ /* 0x000f28000c1e9900 */
[----:B------:R-:W5:Y:S04]  /*01b0*/  LDG.E.CONSTANT R6, desc[UR12][R2.64+-0x1c] ;  /* 0xffffe40c02067981 */ /* 0x000f68000c1e9900 */
        /* <DEDUP_REMOVED lines=14> */
[----:B------:R-:W5:Y:S01]  /*02a0*/  LDG.E.CONSTANT R21, desc[UR12][R2.64+0x20] ;  /* 0x0000200c02157981 */ /* 0x000f62000c1e9900 */
[----:B--2---:R-:W-:-:S03]  /*02b0*/  FMNMX3 R22, R0, R23, R22, !PT ;  /* 0x0000001700167276 */ /* 0x004fc60007800016 */
[----:B------:R-:W2:Y:S04]  /*02c0*/  LDG.E.CONSTANT R23, desc[UR12][R2.64+0x24] ;  /* 0x0000240c02177981 */ /* 0x000ea8000c1e9900 */
[----:B------:R-:W2:Y:S01]  /*02d0*/  LDG.E.CONSTANT R0, desc[UR12][R2.64+0x28] ;  /* 0x0000280c02007981 */ /* 0x000ea2000c1e9900 */
[----:B---3--:R-:W-:-:S03]  /*02e0*/  FMNMX3 R24, R22, R25, R24, !PT ;  /* 0x0000001916187276 */ /* 0x008fc60007800018 */
[----:B------:R-:W3:Y:S04]  /*02f0*/  LDG.E.CONSTANT R25, desc[UR12][R2.64+0x2c] ;  /* 0x00002c0c02197981 */ /* 0x000ee8000c1e9900 */
[----:B------:R0:W3:Y:S01]  /*0300*/  LDG.E.CONSTANT R22, desc[UR12][R2.64+0x30] ;  /* 0x0000300c02167981 */ /* 0x0000e2000c1e9900 */
[----:B------:R-:W-:Y:S01]  /*0310*/  UIADD3 UR6, UPT, UPT, UR6, 0x2, URZ ;  /* 0x0000000206067890 */ /* 0x000fe2000fffe0ff */
[----:B----4-:R-:W-:-:S03]  /*0320*/  FMNMX3 R4, R24, R4, R5, !PT ;  /* 0x0000000418047276 */ /* 0x010fc60007800005 */
[----:B------:R-:W-:Y:S01]  /*0330*/  UISETP.NE.AND UP0, UPT, UR6, 0x14, UPT ;  /* 0x000000140600788c */ /* 0x000fe2000bf05270 */
[----:B-----5:R-:W-:Y:S02]  /*0340*/  FMNMX3 R4, R4, R6, R7, !PT ;  /* 0x0000000604047276 */ /* 0x020fe40007800007 */
[----:B0-----:R-:W-:-:S05]  /*0350*/  IADD3 R2, P0, PT, R2, 0x68, RZ ;  /* 0x0000006802027810 */ /* 0x001fca0007f1e0ff */
[----:B------:R-:W-:Y:S01]  /*0360*/  IMAD.X R3, RZ, RZ, R3, P0 ;  /* 0x000000ffff037224 */ /* 0x000fe200000e0603 */
[----:B------:R-:W-:-:S04]  /*0370*/  FMNMX3 R4, R4, R8, R9, !PT ;  /* 0x0000000804047276 */ /* 0x000fc80007800009 */
[----:B------:R-:W-:-:S04]  /*0380*/  FMNMX3 R4, R4, R10, R11, !PT ;  /* 0x0000000a04047276 */ /* 0x000fc8000780000b */
[----:B------:R-:W-:-:S04]  /*0390*/  FMNMX3 R4, R4, R12, R13, !PT ;  /* 0x0000000c04047276 */ /* 0x000fc8000780000d */
[----:B------:R-:W-:-:S04]  /*03a0*/  FMNMX3 R4, R4, R14, R15, !PT ;  /* 0x0000000e04047276 */ /* 0x000fc8000780000f */
[----:B------:R-:W-:-:S04]  /*03b0*/  FMNMX3 R4, R4, R16, R17, !PT ;  /* 0x0000001004047276 */ /* 0x000fc80007800011 */
[----:B------:R-:W-:-:S04]  /*03c0*/  FMNMX3 R4, R4, R18, R19, !PT ;  /* 0x0000001204047276 */ /* 0x000fc80007800013 */
[----:B------:R-:W-:-:S04]  /*03d0*/  FMNMX3 R4, R4, R20, R21, !PT ;  /* 0x0000001404047276 */ /* 0x000fc80007800015 */
[----:B--2---:R-:W-:-:S04]  /*03e0*/  FMNMX3 R0, R4, R23, R0, !PT ;  /* 0x0000001704007276 */ /* 0x004fc80007800000 */
[----:B---3--:R-:W-:Y:S01]  /*03f0*/  FMNMX3 R0, R0, R25, R22, !PT ;  /* 0x0000001900007276 */ /* 0x008fe20007800016 */
[----:B------:R-:W-:Y:S06]  /*0400*/  BRA.U UP0, `(.L_x_0) ;  /* 0xfffffffd00507547 */ /* 0x000fec000b83ffff */
[----:B------:R-:W-:Y:S05]  /*0410*/  BRA.U UP2, `(.L_x_1) ;  /* 0xfffffffd02287547 */ /* 0x000fea000b83ffff */
[----:B------:R-:W-:Y:S05]  /*0420*/  BRA.U UP1, `(.L_x_2) ;  /* 0xfffffffd01107547 */ /* 0x000fea000b83ffff */
[----:B------:R-:W0:Y:S02]  /*0430*/  LDC.64 R2, c[0x0][0x388] ;  /* 0x0000e200ff027b82 */ /* 0x000e240000000a00 */
[----:B0-----:R-:W-:Y:S01]  /*0440*/  STG.E desc[UR12][R2.64], R0 ;  /* 0x0000000002007986 */ /* 0x001fe2000c10190c */
[----:B------:R-:W-:Y:S05]  /*0450*/  EXIT ;  /* 0x000000000000794d */ /* 0x000fea0003800000 */
.L_x_3:
[----:B------:R-:W-:-:S00]  /*0460*/  BRA `(.L_x_3) ;  /* 0xfffffffc00fc7947 */ /* 0x000fc0000383ffff */
[----:B------:R-:W-:-:S00]  /*0470*/  NOP ;  /* 0x0000000000007918 */ /* 0x000fc00000000000 */
        /* <DEDUP_REMOVED lines=8> */
.L_x_4:


//--------------------- .nv.shared.reserved.0     --------------------------
	.section	.nv.shared.reserved.0,"aw",@nobits
	.weak		__nv_reservedSMEM_offset_0_alias
	.size		__nv_reservedSMEM_offset_0_alias, 0, 64
	.other		__nv_reservedSMEM_offset_0_alias,@"STO_CUDA_RESERVED_SHARED STV_DEFAULT"
__nv_reservedSMEM_offset_0_alias:
	.zero		0
	.zero		64


//--------------------- .nv.constant0.default_function_kernel --------------------------
	.section	.nv.constant0.default_function_kernel,"a",@progbits
	.sectionflags	@""
	.align	4
.nv.constant0.default_function_kernel:
	.zero		912


//--------------------- SYMBOLS --------------------------

	.type		.nv.reservedSmem.offset0,@object
	.size		.nv.reservedSmem.offset0,0x4
